//
// Generated by NVIDIA NVVM Compiler
//
// Compiler Build ID: CL-36424714
// Cuda compilation tools, release 13.0, V13.0.88
// Based on NVVM 20.0.0
//

.version 9.0
.target sm_100
.address_size 64

	// .globl	_Z4histIcjEvPKcjPjii
// _ZZ4histIcjEvPKcjPjiiE9resultShm has been demoted

.visible .entry _Z4histIcjEvPKcjPjii(
	.param .u64 .ptr .align 1 _Z4histIcjEvPKcjPjii_param_0,
	.param .u32 _Z4histIcjEvPKcjPjii_param_1,
	.param .u64 .ptr .align 1 _Z4histIcjEvPKcjPjii_param_2,
	.param .u32 _Z4histIcjEvPKcjPjii_param_3,
	.param .u32 _Z4histIcjEvPKcjPjii_param_4
)
{
	.reg .pred 	%p<9>;
	.reg .b32 	%r<32>;
	.reg .b64 	%rd<9>;
	// demoted variable
	.shared .align 4 .b8 _ZZ4histIcjEvPKcjPjiiE9resultShm[1024];
	ld.param.u64 	%rd2, [_Z4histIcjEvPKcjPjii_param_0];
	ld.param.u32 	%r11, [_Z4histIcjEvPKcjPjii_param_1];
	ld.param.u64 	%rd3, [_Z4histIcjEvPKcjPjii_param_2];
	ld.param.u32 	%r12, [_Z4histIcjEvPKcjPjii_param_3];
	ld.param.u32 	%r13, [_Z4histIcjEvPKcjPjii_param_4];
	sub.s32 	%r14, %r13, %r12;
	add.s32 	%r1, %r14, 1;
	mov.u32 	%r31, %tid.x;
	setp.ge.u32 	%p1, %r31, %r1;
	@%p1 bra 	$L__BB0_3;
	mov.u32 	%r3, %ntid.x;
	mov.u32 	%r16, _ZZ4histIcjEvPKcjPjiiE9resultShm;
	mov.u32 	%r30, %r31;
$L__BB0_2:
	shl.b32 	%r15, %r30, 2;
	add.s32 	%r17, %r16, %r15;
	mov.b32 	%r18, 0;
	st.shared.u32 	[%r17], %r18;
	add.s32 	%r30, %r30, %r3;
	setp.lt.u32 	%p2, %r30, %r1;
	@%p2 bra 	$L__BB0_2;
$L__BB0_3:
	bar.sync 	0;
	mov.u32 	%r19, %ctaid.x;
	mov.u32 	%r6, %ntid.x;
	mad.lo.s32 	%r7, %r19, %r6, %r31;
	setp.ge.u32 	%p3, %r7, %r11;
	@%p3 bra 	$L__BB0_6;
	cvt.u64.u32 	%rd4, %r7;
	cvta.to.global.u64 	%rd5, %rd2;
	add.s64 	%rd6, %rd5, %rd4;
	ld.global.s8 	%r20, [%rd6];
	sub.s32 	%r8, %r20, %r12;
	setp.lt.s32 	%p4, %r8, 0;
	setp.ge.u32 	%p5, %r8, %r1;
	or.pred  	%p6, %p4, %p5;
	@%p6 bra 	$L__BB0_6;
	shl.b32 	%r21, %r8, 2;
	mov.u32 	%r22, _ZZ4histIcjEvPKcjPjiiE9resultShm;
	add.s32 	%r23, %r22, %r21;
	atom.shared.add.u32 	%r24, [%r23], 1;
$L__BB0_6:
	setp.ge.u32 	%p7, %r31, %r1;
	bar.sync 	0;
	@%p7 bra 	$L__BB0_9;
	cvta.to.global.u64 	%rd1, %rd3;
	mov.u32 	%r26, _ZZ4histIcjEvPKcjPjiiE9resultShm;
$L__BB0_8:
	mul.wide.u32 	%rd7, %r31, 4;
	add.s64 	%rd8, %rd1, %rd7;
	shl.b32 	%r25, %r31, 2;
	add.s32 	%r27, %r26, %r25;
	ld.shared.u32 	%r28, [%r27];
	atom.global.add.u32 	%r29, [%rd8], %r28;
	add.s32 	%r31, %r31, %r6;
	setp.lt.u32 	%p8, %r31, %r1;
	@%p8 bra 	$L__BB0_8;
$L__BB0_9:
	ret;

}


// ===== COMPILED SASS (sm_100) =====

	.target	sm_100

	.elftype	@"ET_EXEC"


//--------------------- .note.nv.tkinfo           --------------------------
	.section	.note.nv.tkinfo,"",@"SHT_NOTE"
	.sectionflags	@"SHF_NOTE_NV_TKINFO"
	.tkinfo
        /*0018*/ 	.word	0x00000002
        /*0030*/ 	.string	""
        /*0030*/ 	.string	"ptxas"
        /*0030*/ 	.string	"Cuda compilation tools, release 13.0, V13.0.88"
        /*0030*/ 	.string	"Build cuda_13.0.r13.0/compiler.36424714_0"
        /*0030*/ 	.string	"-arch sm_100 -m 64 "



//--------------------- .note.nv.cuinfo           --------------------------
	.section	.note.nv.cuinfo,"",@"SHT_NOTE"
	.sectionflags	@"SHF_NOTE_NV_CUINFO"
        /*0018*/ 	.short	0x0002
        /*001a*/ 	.short	0x0064
        /*001c*/ 	.short	0x0082
	.zero		2


//--------------------- .nv.info                  --------------------------
	.section	.nv.info,"",@"SHT_CUDA_INFO"
	.align	4


	//----- nvinfo : EIATTR_REGCOUNT
	.align		4
        /*0000*/ 	.byte	0x04, 0x2f
        /*0002*/ 	.short	(.L_1 - .L_0)
	.align		4
.L_0:
        /*0004*/ 	.word	index@(_Z4histIcjEvPKcjPjii)
        /*0008*/ 	.word	0x0000000c


	//----- nvinfo : EIATTR_FRAME_SIZE
	.align		4
.L_1:
        /*000c*/ 	.byte	0x04, 0x11
        /*000e*/ 	.short	(.L_3 - .L_2)
	.align		4
.L_2:
        /*0010*/ 	.word	index@(_Z4histIcjEvPKcjPjii)
        /*0014*/ 	.word	0x00000000


	//----- nvinfo : EIATTR_MIN_STACK_SIZE
	.align		4
.L_3:
        /*0018*/ 	.byte	0x04, 0x12
        /*001a*/ 	.short	(.L_5 - .L_4)
	.align		4
.L_4:
        /*001c*/ 	.word	index@(_Z4histIcjEvPKcjPjii)
        /*0020*/ 	.word	0x00000000
.L_5:


//--------------------- .nv.compat                --------------------------
	.section	.nv.compat,"",@"SHT_CUDA_COMPAT_INFO"
	.align	4
        /*0000*/ 	.byte	0x02, 0x09, 0x00, 0x00, 0x02, 0x02, 0x01, 0x00, 0x02, 0x05, 0x05, 0x00, 0x03, 0x07, 0x01, 0x01
        /*0010*/ 	.byte	0x02, 0x03, 0x00, 0x00, 0x02, 0x06, 0x01, 0x00, 0x04, 0x0b, 0x08, 0x00, 0x09, 0x00, 0x00, 0x00
        /*0020*/ 	.byte	0x00, 0x00, 0x00, 0x00


//--------------------- .nv.info._Z4histIcjEvPKcjPjii --------------------------
	.section	.nv.info._Z4histIcjEvPKcjPjii,"",@"SHT_CUDA_INFO"
	.sectionflags	@""
	.align	4


	//----- nvinfo : EIATTR_CUDA_API_VERSION
	.align		4
        /*0000*/ 	.byte	0x04, 0x37
        /*0002*/ 	.short	(.L_7 - .L_6)
.L_6:
        /*0004*/ 	.word	0x00000082


	//----- nvinfo : EIATTR_KPARAM_INFO
	.align		4
.L_7:
        /*0008*/ 	.byte	0x04, 0x17
        /*000a*/ 	.short	(.L_9 - .L_8)
.L_8:
        /*000c*/ 	.word	0x00000000
        /*0010*/ 	.short	0x0004
        /*0012*/ 	.short	0x001c
        /*0014*/ 	.byte	0x00, 0xf0, 0x11, 0x00


	//----- nvinfo : EIATTR_KPARAM_INFO
	.align		4
.L_9:
        /*0018*/ 	.byte	0x04, 0x17
        /*001a*/ 	.short	(.L_11 - .L_10)
.L_10:
        /*001c*/ 	.word	0x00000000
        /*0020*/ 	.short	0x0003
        /*0022*/ 	.short	0x0018
        /*0024*/ 	.byte	0x00, 0xf0, 0x11, 0x00


	//----- nvinfo : EIATTR_KPARAM_INFO
	.align		4
.L_11:
        /*0028*/ 	.byte	0x04, 0x17
        /*002a*/ 	.short	(.L_13 - .L_12)
.L_12:
        /*002c*/ 	.word	0x00000000
        /*0030*/ 	.short	0x0002
        /*0032*/ 	.short	0x0010
        /*0034*/ 	.byte	0x00, 0xf5, 0x21, 0x00


	//----- nvinfo : EIATTR_KPARAM_INFO
	.align		4
.L_13:
        /*0038*/ 	.byte	0x04, 0x17
        /*003a*/ 	.short	(.L_15 - .L_14)
.L_14:
        /*003c*/ 	.word	0x00000000
        /*0040*/ 	.short	0x0001
        /*0042*/ 	.short	0x0008
        /*0044*/ 	.byte	0x00, 0xf0, 0x11, 0x00


	//----- nvinfo : EIATTR_KPARAM_INFO
	.align		4
.L_15:
        /*0048*/ 	.byte	0x04, 0x17
        /*004a*/ 	.short	(.L_17 - .L_16)
.L_16:
        /*004c*/ 	.word	0x00000000
        /*0050*/ 	.short	0x0000
        /*0052*/ 	.short	0x0000
        /*0054*/ 	.byte	0x00, 0xf5, 0x21, 0x00


	//----- nvinfo : EIATTR_SPARSE_MMA_MASK
	.align		4
.L_17:
        /*0058*/ 	.byte	0x03, 0x50
        /*005a*/ 	.short	0x0000


	//----- nvinfo : EIATTR_MAXREG_COUNT
	.align		4
        /*005c*/ 	.byte	0x03, 0x1b
        /*005e*/ 	.short	0x00ff


	//----- nvinfo : EIATTR_NUM_BARRIERS
	.align		4
        /*0060*/ 	.byte	0x02, 0x4c
        /*0062*/ 	.byte	0x01
	.zero		1


	//----- nvinfo : EIATTR_MERCURY_ISA_VERSION
	.align		4
        /*0064*/ 	.byte	0x03, 0x5f
        /*0066*/ 	.short	0x0101


	//----- nvinfo : EIATTR_VRC_CTA_INIT_COUNT
	.align		4
        /*0068*/ 	.byte	0x02, 0x4a
	.zero		1
	.zero		1


	//----- nvinfo : EIATTR_EXIT_INSTR_OFFSETS
	.align		4
        /*006c*/ 	.byte	0x04, 0x1c
        /*006e*/ 	.short	(.L_19 - .L_18)


	//   ....[0]....
.L_18:
        /*0070*/ 	.word	0x000002b0


	//   ....[1]....
        /*0074*/ 	.word	0x00000370


	//----- nvinfo : EIATTR_CRS_STACK_SIZE
	.align		4
.L_19:
        /*0078*/ 	.byte	0x04, 0x1e
        /*007a*/ 	.short	(.L_21 - .L_20)
.L_20:
        /*007c*/ 	.word	0x00000000


	//----- nvinfo : EIATTR_CBANK_PARAM_SIZE
	.align		4
.L_21:
        /*0080*/ 	.byte	0x03, 0x19
        /*0082*/ 	.short	0x0020


	//----- nvinfo : EIATTR_PARAM_CBANK
	.align		4
        /*0084*/ 	.byte	0x04, 0x0a
        /*0086*/ 	.short	(.L_23 - .L_22)
	.align		4
.L_22:
        /*0088*/ 	.word	index@(.nv.constant0._Z4histIcjEvPKcjPjii)
        /*008c*/ 	.short	0x0380
        /*008e*/ 	.short	0x0020


	//----- nvinfo : EIATTR_SW_WAR
	.align		4
.L_23:
        /*0090*/ 	.byte	0x04, 0x36
        /*0092*/ 	.short	(.L_25 - .L_24)
.L_24:
        /*0094*/ 	.word	0x00000008
.L_25:


//--------------------- .nv.callgraph             --------------------------
	.section	.nv.callgraph,"",@"SHT_CUDA_CALLGRAPH"
	.align	4
	.sectionentsize	8
	.align		4
        /*0000*/ 	.word	0x00000000
	.align		4
        /*0004*/ 	.word	0xffffffff
	.align		4
        /*0008*/ 	.word	0x00000000
	.align		4
        /*000c*/ 	.word	0xfffffffe
	.align		4
        /*0010*/ 	.word	0x00000000
	.align		4
        /*0014*/ 	.word	0xfffffffd
	.align		4
        /*0018*/ 	.word	0x00000000
	.align		4
        /*001c*/ 	.word	0xfffffffc


//--------------------- .text._Z4histIcjEvPKcjPjii --------------------------
	.section	.text._Z4histIcjEvPKcjPjii,"ax",@progbits
	.align	128
        .global         _Z4histIcjEvPKcjPjii
        .type           _Z4histIcjEvPKcjPjii,@function
        .size           _Z4histIcjEvPKcjPjii,(.L_x_7 - _Z4histIcjEvPKcjPjii)
        .other          _Z4histIcjEvPKcjPjii,@"STO_CUDA_ENTRY STV_DEFAULT"
_Z4histIcjEvPKcjPjii:
.text._Z4histIcjEvPKcjPjii:
[----:B------:R-:W-:Y:S01]  /*0000*/  LDC R1, c[0x0][0x37c] ;  /* 0x0000df00ff017b82 */ /* 0x000fe20000000800 */
[----:B------:R-:W0:Y:S01]  /*0010*/  S2R R7, SR_TID.X ;  /* 0x0000000000077919 */ /* 0x000e220000002100 */
[----:B------:R-:W1:Y:S01]  /*0020*/  LDCU.64 UR10, c[0x0][0x398] ;  /* 0x00007300ff0a77ac */ /* 0x000e620008000a00 */
[----:B------:R-:W-:Y:S01]  /*0030*/  BSSY.RECONVERGENT B0, `(.L_x_0) ;  /* 0x000000e000007945 */ /* 0x000fe20003800200 */
[----:B-1----:R-:W-:-:S06]  /*0040*/  UIADD3 UR4, UPT, UPT, UR11, 0x1, -UR10 ;  /* 0x000000010b047890 */ /* 0x002fcc000fffe80a */
[----:B0-----:R-:W-:-:S13]  /*0050*/  ISETP.GE.U32.AND P0, PT, R7, UR4, PT ;  /* 0x0000000407007c0c */ /* 0x001fda000bf06070 */
[----:B------:R-:W-:Y:S05]  /*0060*/  @P0 BRA `(.L_x_1) ;  /* 0x0000000000280947 */ /* 0x000fea0003800000 */
[----:B------:R-:W0:Y:S01]  /*0070*/  S2R R5, SR_CgaCtaId ;  /* 0x0000000000057919 */ /* 0x000e220000008800 */
[----:B------:R-:W1:Y:S01]  /*0080*/  LDC R4, c[0x0][0x360] ;  /* 0x0000d800ff047b82 */ /* 0x000e620000000800 */
[----:B------:R-:W-:Y:S01]  /*0090*/  MOV R0, 0x400 ;  /* 0x0000040000007802 */ /* 0x000fe20000000f00 */
[----:B------:R-:W-:-:S03]  /*00a0*/  IMAD.MOV.U32 R3, RZ, RZ, R7 ;  /* 0x000000ffff037224 */ /* 0x000fc600078e0007 */
[----:B0-----:R-:W-:-:S07]  /*00b0*/  LEA R0, R5, R0, 0x18 ;  /* 0x0000000005007211 */ /* 0x001fce00078ec0ff */
.L_x_2:
[----:B------:R-:W-:Y:S02]  /*00c0*/  IMAD R2, R3, 0x4, R0 ;  /* 0x0000000403027824 */ /* 0x000fe400078e0200 */
[----:B-1----:R-:W-:-:S03]  /*00d0*/  IMAD.IADD R3, R4, 0x1, R3 ;  /* 0x0000000104037824 */ /* 0x002fc600078e0203 */
[----:B------:R0:W-:Y:S02]  /*00e0*/  STS [R2], RZ ;  /* 0x000000ff02007388 */ /* 0x0001e40000000800 */
[----:B------:R-:W-:-:S13]  /*00f0*/  ISETP.GE.U32.AND P0, PT, R3, UR4, PT ;  /* 0x0000000403007c0c */ /* 0x000fda000bf06070 */
[----:B0-----:R-:W-:Y:S05]  /*0100*/  @!P0 BRA `(.L_x_2) ;  /* 0xfffffffc00ec8947 */ /* 0x001fea000383ffff */
.L_x_1:
[----:B------:R-:W-:Y:S05]  /*0110*/  BSYNC.RECONVERGENT B0 ;  /* 0x0000000000007941 */ /* 0x000fea0003800200 */
.L_x_0:
[----:B------:R-:W0:Y:S01]  /*0120*/  S2UR UR5, SR_CTAID.X ;  /* 0x00000000000579c3 */ /* 0x000e220000002500 */
[----:B------:R-:W1:Y:S01]  /*0130*/  LDCU UR6, c[0x0][0x388] ;  /* 0x00007100ff0677ac */ /* 0x000e620008000800 */
[----:B------:R-:W-:Y:S06]  /*0140*/  BSSY.RECONVERGENT B0, `(.L_x_3) ;  /* 0x0000015000007945 */ /* 0x000fec0003800200 */
[----:B------:R-:W-:Y:S01]  /*0150*/  BAR.SYNC.DEFER_BLOCKING 0x0 ;  /* 0x0000000000007b1d */ /* 0x000fe20000010000 */
[----:B------:R-:W-:-:S07]  /*0160*/  ISETP.GE.U32.AND P1, PT, R7, UR4, PT ;  /* 0x0000000407007c0c */ /* 0x000fce000bf26070 */
[----:B------:R-:W0:Y:S01]  /*0170*/  LDC R6, c[0x0][0x360] ;  /* 0x0000d800ff067b82 */ /* 0x000e220000000800 */
[----:B------:R-:W2:Y:S01]  /*0180*/  LDCU.64 UR8, c[0x0][0x358] ;  /* 0x00006b00ff0877ac */ /* 0x000ea20008000a00 */
[----:B0-----:R-:W-:-:S05]  /*0190*/  IMAD R2, R6, UR5, R7 ;  /* 0x0000000506027c24 */ /* 0x001fca000f8e0207 */
[----:B-1----:R-:W-:-:S13]  /*01a0*/  ISETP.GE.U32.AND P0, PT, R2, UR6, PT ;  /* 0x0000000602007c0c */ /* 0x002fda000bf06070 */
[----:B--2---:R-:W-:Y:S05]  /*01b0*/  @P0 BRA `(.L_x_4) ;  /* 0x0000000000340947 */ /* 0x004fea0003800000 */
[----:B------:R-:W0:Y:S02]  /*01c0*/  LDCU.64 UR6, c[0x0][0x380] ;  /* 0x00007000ff0677ac */ /* 0x000e240008000a00 */
[----:B0-----:R-:W-:-:S05]  /*01d0*/  IADD3 R2, P0, PT, R2, UR6, RZ ;  /* 0x0000000602027c10 */ /* 0x001fca000ff1e0ff */
[----:B------:R-:W-:-:S05]  /*01e0*/  IMAD.X R3, RZ, RZ, UR7, P0 ;  /* 0x00000007ff037e24 */ /* 0x000fca00080e06ff */
[----:B------:R-:W2:Y:S02]  /*01f0*/  LDG.E.S8 R2, desc[UR8][R2.64] ;  /* 0x0000000802027981 */ /* 0x000ea4000c1e1300 */
[----:B--2---:R-:W-:-:S05]  /*0200*/  VIADD R0, R2, -UR10 ;  /* 0x8000000a02007c36 */ /* 0x004fca0008000000 */
[----:B------:R-:W-:-:S04]  /*0210*/  ISETP.GE.U32.AND P0, PT, R0, UR4, PT ;  /* 0x0000000400007c0c */ /* 0x000fc8000bf06070 */
[----:B------:R-:W-:-:S13]  /*0220*/  ISETP.LT.OR P0, PT, R0, RZ, P0 ;  /* 0x000000ff0000720c */ /* 0x000fda0000701670 */
[----:B------:R-:W-:Y:S05]  /*0230*/  @P0 BRA `(.L_x_4) ;  /* 0x0000000000140947 */ /* 0x000fea0003800000 */
[----:B------:R-:W0:Y:S01]  /*0240*/  S2UR UR6, SR_CgaCtaId ;  /* 0x00000000000679c3 */ /* 0x000e220000008800 */
[----:B------:R-:W-:Y:S02]  /*0250*/  UMOV UR5, 0x400 ;  /* 0x0000040000057882 */ /* 0x000fe40000000000 */
[----:B0-----:R-:W-:-:S06]  /*0260*/  ULEA UR5, UR6, UR5, 0x18 ;  /* 0x0000000506057291 */ /* 0x001fcc000f8ec0ff */
[----:B------:R-:W-:-:S05]  /*0270*/  LEA R0, R0, UR5, 0x2 ;  /* 0x0000000500007c11 */ /* 0x000fca000f8e10ff */
[----:B------:R0:W-:Y:S02]  /*0280*/  ATOMS.POPC.INC.32 RZ, [R0+URZ] ;  /* 0x0000000000ff7f8c */ /* 0x0001e4000d8000ff */
.L_x_4:
[----:B------:R-:W-:Y:S05]  /*0290*/  BSYNC.RECONVERGENT B0 ;  /* 0x0000000000007941 */ /* 0x000fea0003800200 */
.L_x_3:
[----:B------:R-:W-:Y:S06]  /*02a0*/  BAR.SYNC.DEFER_BLOCKING 0x0 ;  /* 0x0000000000007b1d */ /* 0x000fec0000010000 */
[----:B------:R-:W-:Y:S05]  /*02b0*/  @P1 EXIT ;  /* 0x000000000000194d */ /* 0x000fea0003800000 */
[----:B------:R-:W1:Y:S01]  /*02c0*/  S2UR UR6, SR_CgaCtaId ;  /* 0x00000000000679c3 */ /* 0x000e620000008800 */
[----:B------:R-:W-:-:S07]  /*02d0*/  UMOV UR5, 0x400 ;  /* 0x0000040000057882 */ /* 0x000fce0000000000 */
[----:B------:R-:W2:Y:S01]  /*02e0*/  LDC.64 R4, c[0x0][0x390] ;  /* 0x0000e400ff047b82 */ /* 0x000ea20000000a00 */
[----:B-1----:R-:W-:-:S12]  /*02f0*/  ULEA UR5, UR6, UR5, 0x18 ;  /* 0x0000000506057291 */ /* 0x002fd8000f8ec0ff */
.L_x_5:
[C---:B0-----:R-:W-:Y:S01]  /*0300*/  LEA R0, R7.reuse, UR5, 0x2 ;  /* 0x0000000507007c11 */ /* 0x041fe2000f8e10ff */
[----:B-12---:R-:W-:-:S04]  /*0310*/  IMAD.WIDE.U32 R2, R7, 0x4, R4 ;  /* 0x0000000407027825 */ /* 0x006fc800078e0004 */
[----:B------:R-:W0:Y:S01]  /*0320*/  LDS R9, [R0] ;  /* 0x0000000000097984 */ /* 0x000e220000000800 */
[----:B------:R-:W-:-:S05]  /*0330*/  IMAD.IADD R7, R6, 0x1, R7 ;  /* 0x0000000106077824 */ /* 0x000fca00078e0207 */
[----:B------:R-:W-:Y:S01]  /*0340*/  ISETP.GE.U32.AND P0, PT, R7, UR4, PT ;  /* 0x0000000407007c0c */ /* 0x000fe2000bf06070 */
[----:B0-----:R1:W-:-:S12]  /*0350*/  REDG.E.ADD.STRONG.GPU desc[UR8][R2.64], R9 ;  /* 0x000000090200798e */ /* 0x0013d8000c12e108 */
[----:B------:R-:W-:Y:S05]  /*0360*/  @!P0 BRA `(.L_x_5) ;  /* 0xfffffffc00e48947 */ /* 0x000fea000383ffff */
[----:B------:R-:W-:Y:S05]  /*0370*/  EXIT ;  /* 0x000000000000794d */ /* 0x000fea0003800000 */
.L_x_6:
[----:B------:R-:W-:-:S00]  /*0380*/  BRA `(.L_x_6) ;  /* 0xfffffffc00fc7947 */ /* 0x000fc0000383ffff */
[----:B------:R-:W-:-:S00]  /*0390*/  NOP ;  /* 0x0000000000007918 */ /* 0x000fc00000000000 */
        /* <DEDUP_REMOVED lines=14> */
.L_x_7:


//--------------------- .nv.shared._Z4histIcjEvPKcjPjii --------------------------
	.section	.nv.shared._Z4histIcjEvPKcjPjii,"aw",@nobits
	.sectionflags	@""
	.align	4
.nv.shared._Z4histIcjEvPKcjPjii:
	.zero		2048


//--------------------- .nv.shared.reserved.0     --------------------------
	.section	.nv.shared.reserved.0,"aw",@nobits
	.weak		__nv_reservedSMEM_offset_0_alias
	.size		__nv_reservedSMEM_offset_0_alias, 0, 64
	.other		__nv_reservedSMEM_offset_0_alias,@"STO_CUDA_RESERVED_SHARED STV_DEFAULT"
__nv_reservedSMEM_offset_0_alias:
	.zero		0
	.zero		64


//--------------------- .nv.constant0._Z4histIcjEvPKcjPjii --------------------------
	.section	.nv.constant0._Z4histIcjEvPKcjPjii,"a",@progbits
	.sectionflags	@""
	.align	4
.nv.constant0._Z4histIcjEvPKcjPjii:
	.zero		928


//--------------------- SYMBOLS --------------------------

	.type		.nv.reservedSmem.offset0,@object
	.size		.nv.reservedSmem.offset0,0x4
	.type		.nv.reservedSmem.cap,@object
	.size		.nv.reservedSmem.cap,0x4
